	.headerflags	@"EF_CUDA_TEXMODE_UNIFIED EF_CUDA_64BIT_ADDRESS EF_CUDA_SM89 EF_CUDA_VIRTUAL_SM(EF_CUDA_SM89)"
	.elftype	@"ET_EXEC"


//--------------------- .nv.info                  --------------------------
	.section	.nv.info,"",@"SHT_CUDA_INFO"
	.align	4


	//----- nvinfo : EIATTR_REGCOUNT
	.align		4
        /*0000*/ 	.byte	0x04, 0x2f
        /*0002*/ 	.short	(.L_2 - .L_1)
	.align		4
.L_1:
        /*0004*/ 	.word	index@(triton__0d1d2d3d4de)
        /*0008*/ 	.word	0x00000027


	//----- nvinfo : EIATTR_MAX_STACK_SIZE
	.align		4
.L_2:
        /*000c*/ 	.byte	0x04, 0x23
        /*000e*/ 	.short	(.L_4 - .L_3)
	.align		4
.L_3:
        /*0010*/ 	.word	index@(triton__0d1d2d3d4de)
        /*0014*/ 	.word	0x00000000


	//----- nvinfo : EIATTR_MIN_STACK_SIZE
	.align		4
.L_4:
        /*0018*/ 	.byte	0x04, 0x12
        /*001a*/ 	.short	(.L_6 - .L_5)
	.align		4
.L_5:
        /*001c*/ 	.word	index@(triton__0d1d2d3d4de)
        /*0020*/ 	.word	0x00000000


	//----- nvinfo : EIATTR_FRAME_SIZE
	.align		4
.L_6:
        /*0024*/ 	.byte	0x04, 0x11
        /*0026*/ 	.short	(.L_8 - .L_7)
	.align		4
.L_7:
        /*0028*/ 	.word	index@(triton__0d1d2d3d4de)
        /*002c*/ 	.word	0x00000000
.L_8:


//--------------------- .nv.info.triton__0d1d2d3d4de --------------------------
	.section	.nv.info.triton__0d1d2d3d4de,"",@"SHT_CUDA_INFO"
	.align	4


	//----- nvinfo : EIATTR_CUDA_API_VERSION
	.align		4
        /*0000*/ 	.byte	0x04, 0x37
        /*0002*/ 	.short	(.L_10 - .L_9)
.L_9:
        /*0004*/ 	.word	0x0000007b


	//----- nvinfo : EIATTR_PARAM_CBANK
	.align		4
.L_10:
        /*0008*/ 	.byte	0x04, 0x0a
        /*000a*/ 	.short	(.L_12 - .L_11)
	.align		4
.L_11:
        /*000c*/ 	.word	index@(.nv.constant0.triton__0d1d2d3d4de)
        /*0010*/ 	.short	0x0160
        /*0012*/ 	.short	0x0024


	//----- nvinfo : EIATTR_CBANK_PARAM_SIZE
	.align		4
.L_12:
        /*0014*/ 	.byte	0x03, 0x19
        /*0016*/ 	.short	0x0024


	//----- nvinfo : EIATTR_KPARAM_INFO
	.align		4
        /*0018*/ 	.byte	0x04, 0x17
        /*001a*/ 	.short	(.L_14 - .L_13)
.L_13:
        /*001c*/ 	.word	0x00000000
        /*0020*/ 	.short	0x0004
        /*0022*/ 	.short	0x0020
        /*0024*/ 	.byte	0x00, 0xf0, 0x11, 0x00


	//----- nvinfo : EIATTR_KPARAM_INFO
	.align		4
.L_14:
        /*0028*/ 	.byte	0x04, 0x17
        /*002a*/ 	.short	(.L_16 - .L_15)
.L_15:
        /*002c*/ 	.word	0x00000000
        /*0030*/ 	.short	0x0003
        /*0032*/ 	.short	0x0018
        /*0034*/ 	.byte	0x00, 0xf0, 0x21, 0x00


	//----- nvinfo : EIATTR_KPARAM_INFO
	.align		4
.L_16:
        /*0038*/ 	.byte	0x04, 0x17
        /*003a*/ 	.short	(.L_18 - .L_17)
.L_17:
        /*003c*/ 	.word	0x00000000
        /*0040*/ 	.short	0x0002
        /*0042*/ 	.short	0x0010
        /*0044*/ 	.byte	0x00, 0xf0, 0x21, 0x00


	//----- nvinfo : EIATTR_KPARAM_INFO
	.align		4
.L_18:
        /*0048*/ 	.byte	0x04, 0x17
        /*004a*/ 	.short	(.L_20 - .L_19)
.L_19:
        /*004c*/ 	.word	0x00000000
        /*0050*/ 	.short	0x0001
        /*0052*/ 	.short	0x0008
        /*0054*/ 	.byte	0x00, 0xf0, 0x21, 0x00


	//----- nvinfo : EIATTR_KPARAM_INFO
	.align		4
.L_20:
        /*0058*/ 	.byte	0x04, 0x17
        /*005a*/ 	.short	(.L_22 - .L_21)
.L_21:
        /*005c*/ 	.word	0x00000000
        /*0060*/ 	.short	0x0000
        /*0062*/ 	.short	0x0000
        /*0064*/ 	.byte	0x00, 0xf0, 0x21, 0x00


	//----- nvinfo : EIATTR_MAXREG_COUNT
	.align		4
.L_22:
        /*0068*/ 	.byte	0x03, 0x1b
        /*006a*/ 	.short	0x00ff


	//----- nvinfo : EIATTR_EXIT_INSTR_OFFSETS
	.align		4
        /*006c*/ 	.byte	0x04, 0x1c
        /*006e*/ 	.short	(.L_24 - .L_23)


	//   ....[0]....
.L_23:
        /*0070*/ 	.word	0x000017a0


	//----- nvinfo : EIATTR_MAX_THREADS
	.align		4
.L_24:
        /*0074*/ 	.byte	0x04, 0x05
        /*0076*/ 	.short	(.L_26 - .L_25)
.L_25:
        /*0078*/ 	.word	0x00000080
        /*007c*/ 	.word	0x00000001
        /*0080*/ 	.word	0x00000001
.L_26:


//--------------------- .nv.rel.action            --------------------------
	.section	.nv.rel.action,"",@"SHT_CUDA_RELOCINFO"
	.align	8
	.sectionentsize	8
        /*0000*/ 	.byte	0x73, 0x00, 0x00, 0x00, 0x00, 0x00, 0x00, 0x00, 0x00, 0x00, 0x00, 0x11, 0x25, 0x00, 0x05, 0x36


//--------------------- .nv.constant0.triton__0d1d2d3d4de --------------------------
	.section	.nv.constant0.triton__0d1d2d3d4de,"a",@progbits
	.align	4
.nv.constant0.triton__0d1d2d3d4de:
	.zero		388


//--------------------- .text.triton__0d1d2d3d4de --------------------------
	.section	.text.triton__0d1d2d3d4de,"ax",@progbits
	.sectioninfo	@"SHI_REGISTERS=39"
	.align	128
        .global         triton__0d1d2d3d4de
        .type           triton__0d1d2d3d4de,@function
        .size           triton__0d1d2d3d4de,(.L_x_1 - triton__0d1d2d3d4de)
        .other          triton__0d1d2d3d4de,@"STO_CUDA_ENTRY STV_DEFAULT"
triton__0d1d2d3d4de:
.text.triton__0d1d2d3d4de:
[----:B------:R-:W-:-:S02]  /*0000*/  MOV R1, c[0x0][0x28] ;  /* 0x00000a0000017a02 */ /* 0x000fc40000000f00 */
[----:B------:R-:W0:Y:S01]  /*0010*/  S2R R0, SR_TID.X ;  /* 0x0000000000007919 */ /* 0x000e220000002100 */
[----:B------:R-:W-:Y:S01]  /*0020*/  MOV R24, 0x2 ;  /* 0x0000000200187802 */ /* 0x000fe20000000f00 */
[----:B------:R-:W-:Y:S02]  /*0030*/  ULDC.64 UR4, c[0x0][0x118] ;  /* 0x0000460000047ab9 */ /* 0x000fe40000000a00 */
[----:B------:R-:W1:Y:S01]  /*0040*/  S2R R3, SR_CTAID.X ;  /* 0x0000000000037919 */ /* 0x000e620000002500 */
[----:B0-----:R-:W-:-:S04]  /*0050*/  SHF.L.U32 R0, R0, 0x3, RZ ;  /* 0x0000000300007819 */ /* 0x001fc800000006ff */
[----:B------:R-:W-:-:S04]  /*0060*/  LOP3.LUT R0, R0, 0x3f8, RZ, 0xc0, !PT ;  /* 0x000003f800007812 */ /* 0x000fc800078ec0ff */
[----:B-1----:R-:W-:-:S05]  /*0070*/  LEA R0, R3, R0, 0xa ;  /* 0x0000000003007211 */ /* 0x002fca00078e50ff */
[----:B------:R-:W-:-:S05]  /*0080*/  IMAD.HI R2, R0, 0x66666667, RZ ;  /* 0x6666666700027827 */ /* 0x000fca00078e02ff */
[----:B------:R-:W-:-:S04]  /*0090*/  SHF.R.U32.HI R3, RZ, 0x1f, R2 ;  /* 0x0000001fff037819 */ /* 0x000fc80000011602 */
[----:B------:R-:W-:-:S05]  /*00a0*/  LEA.HI.SX32 R3, R2, R3, 0x17 ;  /* 0x0000000302037211 */ /* 0x000fca00078fbaff */
[----:B------:R-:W-:-:S04]  /*00b0*/  IMAD R21, R3, -0x500, R0 ;  /* 0xfffffb0003157824 */ /* 0x000fc800078e0200 */
[----:B------:R-:W-:Y:S01]  /*00c0*/  IMAD R25, R3, 0xa00, R21 ;  /* 0x00000a0003197824 */ /* 0x000fe200078e0215 */
[----:B------:R-:W-:-:S04]  /*00d0*/  IADD3 R13, R21, 0x500, RZ ;  /* 0x00000500150d7810 */ /* 0x000fc80007ffe0ff */
[----:B------:R-:W-:Y:S01]  /*00e0*/  IADD3 R17, R25, 0x500, RZ ;  /* 0x0000050019117810 */ /* 0x000fe20007ffe0ff */
[----:B------:R-:W-:-:S04]  /*00f0*/  IMAD.WIDE.U32 R12, R13, R24, c[0x0][0x168] ;  /* 0x00005a000d0c7625 */ /* 0x000fc800078e0018 */
[CC--:B------:R-:W-:Y:S02]  /*0100*/  IMAD.WIDE R4, R17.reuse, R24.reuse, c[0x0][0x160] ;  /* 0x0000580011047625 */ /* 0x0c0fe400078e0218 */
[----:B------:R-:W2:Y:S02]  /*0110*/  LDG.E.EL.128 R12, [R12.64] ;  /* 0x000000040c0c7981 */ /* 0x000ea4000c2e1d00 */
[----:B------:R-:W-:Y:S02]  /*0120*/  IMAD.WIDE R16, R17, R24, c[0x0][0x170] ;  /* 0x00005c0011107625 */ /* 0x000fe400078e0218 */
[----:B------:R-:W3:Y:S04]  /*0130*/  LDG.E.128 R4, [R4.64] ;  /* 0x0000000404047981 */ /* 0x000ee8000c1e1d00 */
[----:B------:R-:W4:Y:S01]  /*0140*/  LDG.E.128 R16, [R16.64] ;  /* 0x0000000410107981 */ /* 0x000f22000c1e1d00 */
[----:B------:R-:W-:-:S02]  /*0150*/  MOV R26, 0x3789ca3c ;  /* 0x3789ca3c001a7802 */ /* 0x000fc40000000f00 */
[----:B------:R-:W-:Y:S02]  /*0160*/  MOV R28, 0xb9f560b9 ;  /* 0xb9f560b9001c7802 */ /* 0x000fe40000000f00 */
[----:B------:R-:W-:Y:S02]  /*0170*/  MOV R31, 0x3789ca3c ;  /* 0x3789ca3c001f7802 */ /* 0x000fe40000000f00 */
[----:B------:R-:W-:Y:S02]  /*0180*/  MOV R33, 0x3789ca3c ;  /* 0x3789ca3c00217802 */ /* 0x000fe40000000f00 */
[----:B------:R-:W-:Y:S02]  /*0190*/  MOV R35, 0xb9f560b9 ;  /* 0xb9f560b900237802 */ /* 0x000fe40000000f00 */
[----:B------:R-:W-:Y:S02]  /*01a0*/  MOV R30, 0xb9f560b9 ;  /* 0xb9f560b9001e7802 */ /* 0x000fe40000000f00 */
[----:B------:R-:W-:Y:S01]  /*01b0*/  MOV R32, 0x3bac840b ;  /* 0x3bac840b00207802 */ /* 0x000fe20000000f00 */
[----:B--2---:R-:W-:-:S02]  /*01c0*/  HADD2.F32 R3, -RZ, R13.H1_H1 ;  /* 0x3000000dff037230 */ /* 0x004fc40000004100 */
[----:B---3--:R-:W-:Y:S02]  /*01d0*/  HADD2.F32 R2, -RZ, R5.H1_H1 ;  /* 0x30000005ff027230 */ /* 0x008fe40000004100 */
[----:B----4-:R-:W-:-:S03]  /*01e0*/  HADD2.F32 R9, -RZ, R17.H1_H1 ;  /* 0x30000011ff097230 */ /* 0x010fc60000004100 */
[----:B------:R-:W-:Y:S01]  /*01f0*/  FADD R2, R2, R3 ;  /* 0x0000000302027221 */ /* 0x000fe20000000000 */
[----:B------:R-:W-:-:S03]  /*0200*/  HADD2.F32 R10, -RZ, R14.H1_H1 ;  /* 0x3000000eff0a7230 */ /* 0x000fc60000004100 */
[----:B------:R-:W-:Y:S01]  /*0210*/  FFMA R2, R9, 0.125, R2 ;  /* 0x3e00000009027823 */ /* 0x000fe20000000002 */
[----:B------:R-:W-:Y:S02]  /*0220*/  HADD2.F32 R9, -RZ, R6.H1_H1 ;  /* 0x30000006ff097230 */ /* 0x000fe40000004100 */
[----:B------:R-:W-:Y:S02]  /*0230*/  HADD2.F32 R8, -RZ, R12.H0_H0 ;  /* 0x2000000cff087230 */ /* 0x000fe40000004100 */
[----:B------:R-:W-:Y:S02]  /*0240*/  HADD2.F32 R3, -RZ, R4.H0_H0 ;  /* 0x20000004ff037230 */ /* 0x000fe40000004100 */
[----:B------:R-:W-:Y:S02]  /*0250*/  HADD2.F32 R23, -RZ, R15.H1_H1 ;  /* 0x3000000fff177230 */ /* 0x000fe40000004100 */
[----:B------:R-:W-:Y:S01]  /*0260*/  HADD2.F32 R20, -RZ, R7.H1_H1 ;  /* 0x30000007ff147230 */ /* 0x000fe20000004100 */
[----:B------:R-:W-:Y:S01]  /*0270*/  FADD R10, R9, R10 ;  /* 0x0000000a090a7221 */ /* 0x000fe20000000000 */
[----:B------:R-:W-:Y:S01]  /*0280*/  HADD2.F32 R9, -RZ, R18.H1_H1 ;  /* 0x30000012ff097230 */ /* 0x000fe20000004100 */
[----:B------:R-:W-:Y:S01]  /*0290*/  FADD R11, R3, R8 ;  /* 0x00000008030b7221 */ /* 0x000fe20000000000 */
[----:B------:R-:W-:Y:S01]  /*02a0*/  HADD2.F32 R3, -RZ, R12.H1_H1 ;  /* 0x3000000cff037230 */ /* 0x000fe20000004100 */
[----:B------:R-:W-:Y:S01]  /*02b0*/  FADD R29, R20, R23 ;  /* 0x00000017141d7221 */ /* 0x000fe20000000000 */
[----:B------:R-:W-:-:S02]  /*02c0*/  HADD2.F32 R4, -RZ, R4.H1_H1 ;  /* 0x30000004ff047230 */ /* 0x000fc40000004100 */
[----:B------:R-:W-:Y:S01]  /*02d0*/  HADD2.F32 R20, -RZ, R19.H1_H1 ;  /* 0x30000013ff147230 */ /* 0x000fe20000004100 */
[----:B------:R-:W-:Y:S01]  /*02e0*/  FFMA R12, R9, 0.125, R10 ;  /* 0x3e000000090c7823 */ /* 0x000fe2000000000a */
[--C-:B------:R-:W-:Y:S01]  /*02f0*/  HADD2.F32 R10, -RZ, R16.reuse.H0_H0 ;  /* 0x20000010ff0a7230 */ /* 0x100fe20000004100 */
[----:B------:R-:W-:Y:S02]  /*0300*/  FADD R23, R4, R3 ;  /* 0x0000000304177221 */ /* 0x000fe40000000000 */
[----:B------:R-:W-:Y:S01]  /*0310*/  FFMA R4, R20, 0.125, R29 ;  /* 0x3e00000014047823 */ /* 0x000fe2000000001d */
[----:B------:R-:W-:Y:S01]  /*0320*/  FMUL R8, R2, 0.70710676908493041992 ;  /* 0x3f3504f302087820 */ /* 0x000fe20000400000 */
[----:B------:R-:W-:Y:S01]  /*0330*/  FMUL R9, R12, 0.70710676908493041992 ;  /* 0x3f3504f30c097820 */ /* 0x000fe20000400000 */
[----:B------:R-:W-:Y:S01]  /*0340*/  FFMA R3, R10, 0.125, R11 ;  /* 0x3e0000000a037823 */ /* 0x000fe2000000000b */
[----:B------:R-:W-:Y:S01]  /*0350*/  FMUL R11, R4, 0.70710676908493041992 ;  /* 0x3f3504f3040b7820 */ /* 0x000fe20000400000 */
[----:B------:R-:W-:Y:S01]  /*0360*/  FADD.FTZ R27, |R8|, -RZ ;  /* 0x800000ff081b7221 */ /* 0x000fe20000010200 */
[----:B------:R-:W-:Y:S01]  /*0370*/  FADD.FTZ R20, |R9|, -RZ ;  /* 0x800000ff09147221 */ /* 0x000fe20000010200 */
[----:B------:R-:W-:Y:S01]  /*0380*/  HADD2.F32 R16, -RZ, R16.H1_H1 ;  /* 0x30000010ff107230 */ /* 0x000fe20000004100 */
[----:B------:R-:W-:Y:S01]  /*0390*/  FADD.FTZ R22, |R11|, -RZ ;  /* 0x800000ff0b167221 */ /* 0x000fe20000010200 */
[----:B------:R-:W-:Y:S01]  /*03a0*/  FMUL R10, R3, 0.70710676908493041992 ;  /* 0x3f3504f3030a7820 */ /* 0x000fe20000400000 */
[----:B------:R-:W-:-:S02]  /*03b0*/  FSETP.GE.AND P2, PT, R27, 1.0029599666595458984, PT ;  /* 0x3f8060fe1b00780b */ /* 0x000fc40003f46000 */
[----:B------:R-:W-:Y:S01]  /*03c0*/  FSETP.GE.AND P3, PT, R20, 1.0029599666595458984, PT ;  /* 0x3f8060fe1400780b */ /* 0x000fe20003f66000 */
[----:B------:R-:W-:Y:S01]  /*03d0*/  FFMA R16, R16, 0.125, R23 ;  /* 0x3e00000010107823 */ /* 0x000fe20000000017 */
[----:B------:R-:W-:Y:S01]  /*03e0*/  FSETP.GE.AND P4, PT, R22, 1.0029599666595458984, PT ;  /* 0x3f8060fe1600780b */ /* 0x000fe20003f86000 */
[----:B------:R-:W-:-:S05]  /*03f0*/  FADD.FTZ R23, |R10|, -RZ ;  /* 0x800000ff0a177221 */ /* 0x000fca0000010200 */
[----:B------:R-:W-:Y:S02]  /*0400*/  FSETP.GE.AND P0, PT, R23, 1.0029599666595458984, PT ;  /* 0x3f8060fe1700780b */ /* 0x000fe40003f06000 */
[----:B------:R-:W-:Y:S01]  /*0410*/  MOV R29, 0xb9f560b9 ;  /* 0xb9f560b9001d7802 */ /* 0x000fe20000000f00 */
[----:B------:R-:W-:Y:S01]  /*0420*/  @!P2 FMUL R27, R8, R8 ;  /* 0x00000008081ba220 */ /* 0x000fe20000400000 */
[----:B------:R-:W-:Y:S01]  /*0430*/  @!P2 MOV R26, 0x38b1e96a ;  /* 0x38b1e96a001aa802 */ /* 0x000fe20000000f00 */
[----:B------:R-:W-:Y:S01]  /*0440*/  @!P3 FMUL R20, R9, R9 ;  /* 0x000000090914b220 */ /* 0x000fe20000400000 */
[----:B------:R-:W-:Y:S02]  /*0450*/  @!P2 MOV R28, 0xba574d20 ;  /* 0xba574d20001ca802 */ /* 0x000fe40000000f00 */
[----:B------:R-:W-:Y:S02]  /*0460*/  @!P3 MOV R31, 0x38b1e96a ;  /* 0x38b1e96a001fb802 */ /* 0x000fe40000000f00 */
[----:B------:R-:W-:Y:S01]  /*0470*/  @!P3 MOV R29, 0xba574d20 ;  /* 0xba574d20001db802 */ /* 0x000fe20000000f00 */
[----:B------:R-:W-:Y:S01]  /*0480*/  @!P4 FMUL R22, R11, R11 ;  /* 0x0000000b0b16c220 */ /* 0x000fe20000400000 */
[----:B------:R-:W-:-:S02]  /*0490*/  @!P4 MOV R33, 0x38b1e96a ;  /* 0x38b1e96a0021c802 */ /* 0x000fc40000000f00 */
[----:B------:R-:W-:Y:S01]  /*04a0*/  @!P4 MOV R35, 0xba574d20 ;  /* 0xba574d200023c802 */ /* 0x000fe20000000f00 */
[----:B------:R-:W-:Y:S01]  /*04b0*/  FFMA.FTZ R26, R27, R26, R28 ;  /* 0x0000001a1b1a7223 */ /* 0x000fe2000001001c */
[----:B------:R-:W-:Y:S01]  /*04c0*/  FFMA.FTZ R31, R20, R31, R29 ;  /* 0x0000001f141f7223 */ /* 0x000fe2000001001d */
[----:B------:R-:W-:Y:S02]  /*04d0*/  MOV R28, 0x3789ca3c ;  /* 0x3789ca3c001c7802 */ /* 0x000fe40000000f00 */
[----:B------:R-:W-:Y:S01]  /*04e0*/  FFMA.FTZ R29, R22, R33, R35 ;  /* 0x00000021161d7223 */ /* 0x000fe20000010023 */
[----:B------:R-:W-:Y:S01]  /*04f0*/  @!P0 MOV R28, 0x38b1e96a ;  /* 0x38b1e96a001c8802 */ /* 0x000fe20000000f00 */
[----:B------:R-:W-:Y:S01]  /*0500*/  @!P0 FMUL R23, R10, R10 ;  /* 0x0000000a0a178220 */ /* 0x000fe20000400000 */
[----:B------:R-:W-:Y:S02]  /*0510*/  MOV R33, 0x3bac840b ;  /* 0x3bac840b00217802 */ /* 0x000fe40000000f00 */
[----:B------:R-:W-:-:S02]  /*0520*/  @!P0 MOV R30, 0xba574d20 ;  /* 0xba574d20001e8802 */ /* 0x000fc40000000f00 */
[----:B------:R-:W-:-:S03]  /*0530*/  @!P2 MOV R33, 0x3baad5ea ;  /* 0x3baad5ea0021a802 */ /* 0x000fc60000000f00 */
[----:B------:R-:W-:Y:S01]  /*0540*/  FFMA.FTZ R28, R23, R28, R30 ;  /* 0x0000001c171c7223 */ /* 0x000fe2000001001e */
[----:B------:R-:W-:Y:S01]  /*0550*/  MOV R30, 0x3bac840b ;  /* 0x3bac840b001e7802 */ /* 0x000fe20000000f00 */
[----:B------:R-:W-:Y:S01]  /*0560*/  FFMA.FTZ R26, R26, R27, R33 ;  /* 0x0000001b1a1a7223 */ /* 0x000fe20000010021 */
[----:B------:R-:W-:Y:S02]  /*0570*/  @!P3 MOV R30, 0x3baad5ea ;  /* 0x3baad5ea001eb802 */ /* 0x000fe40000000f00 */
[----:B------:R-:W-:Y:S02]  /*0580*/  MOV R33, 0x3bac840b ;  /* 0x3bac840b00217802 */ /* 0x000fe40000000f00 */
[----:B------:R-:W-:Y:S02]  /*0590*/  MOV R35, 0xbd0c8162 ;  /* 0xbd0c816200237802 */ /* 0x000fe40000000f00 */
[----:B------:R-:W-:Y:S02]  /*05a0*/  @!P0 MOV R33, 0x3baad5ea ;  /* 0x3baad5ea00218802 */ /* 0x000fe40000000f00 */
[----:B------:R-:W-:Y:S01]  /*05b0*/  @!P2 MOV R35, 0xbcdc1be7 ;  /* 0xbcdc1be70023a802 */ /* 0x000fe20000000f00 */
[----:B------:R-:W-:Y:S01]  /*05c0*/  FFMA.FTZ R31, R31, R20, R30 ;  /* 0x000000141f1f7223 */ /* 0x000fe2000001001e */
[----:B------:R-:W-:Y:S01]  /*05d0*/  @!P4 MOV R32, 0x3baad5ea ;  /* 0x3baad5ea0020c802 */ /* 0x000fe20000000f00 */
[----:B------:R-:W-:Y:S01]  /*05e0*/  FFMA.FTZ R28, R28, R23, R33 ;  /* 0x000000171c1c7223 */ /* 0x000fe20000010021 */
[----:B------:R-:W-:Y:S01]  /*05f0*/  MOV R30, 0xbd0c8162 ;  /* 0xbd0c8162001e7802 */ /* 0x000fe20000000f00 */
[----:B------:R-:W-:Y:S01]  /*0600*/  FFMA.FTZ R26, R26, R27, R35 ;  /* 0x0000001b1a1a7223 */ /* 0x000fe20000010023 */
[----:B------:R-:W-:-:S02]  /*0610*/  @!P3 MOV R30, 0xbcdc1be7 ;  /* 0xbcdc1be7001eb802 */ /* 0x000fc40000000f00 */
[----:B------:R-:W-:Y:S02]  /*0620*/  MOV R33, 0xbd0c8162 ;  /* 0xbd0c816200217802 */ /* 0x000fe40000000f00 */
[----:B------:R-:W-:Y:S02]  /*0630*/  MOV R35, 0x3e1cf906 ;  /* 0x3e1cf90600237802 */ /* 0x000fe40000000f00 */
[----:B------:R-:W-:Y:S01]  /*0640*/  @!P0 MOV R33, 0xbcdc1be7 ;  /* 0xbcdc1be700218802 */ /* 0x000fe20000000f00 */
[----:B------:R-:W-:Y:S01]  /*0650*/  FFMA.FTZ R29, R29, R22, R32 ;  /* 0x000000161d1d7223 */ /* 0x000fe20000010020 */
[----:B------:R-:W-:Y:S01]  /*0660*/  @!P2 MOV R35, 0x3de718af ;  /* 0x3de718af0023a802 */ /* 0x000fe20000000f00 */
[----:B------:R-:W-:Y:S01]  /*0670*/  FFMA.FTZ R31, R31, R20, R30 ;  /* 0x000000141f1f7223 */ /* 0x000fe2000001001e */
[----:B------:R-:W-:Y:S01]  /*0680*/  MOV R32, 0xbd0c8162 ;  /* 0xbd0c816200207802 */ /* 0x000fe20000000f00 */
[----:B------:R-:W-:Y:S01]  /*0690*/  FFMA.FTZ R30, R28, R23, R33 ;  /* 0x000000171c1e7223 */ /* 0x000fe20000010021 */
[----:B------:R-:W-:Y:S01]  /*06a0*/  @!P4 MOV R32, 0xbcdc1be7 ;  /* 0xbcdc1be70020c802 */ /* 0x000fe20000000f00 */
[----:B------:R-:W-:Y:S01]  /*06b0*/  FFMA.FTZ R28, R26, R27, R35 ;  /* 0x0000001b1a1c7223 */ /* 0x000fe20000010023 */
[----:B------:R-:W-:-:S02]  /*06c0*/  MOV R26, 0x3e1cf906 ;  /* 0x3e1cf906001a7802 */ /* 0x000fc40000000f00 */
[----:B------:R-:W-:Y:S01]  /*06d0*/  @!P4 MOV R26, 0x3de718af ;  /* 0x3de718af001ac802 */ /* 0x000fe20000000f00 */
[-C--:B------:R-:W-:Y:S01]  /*06e0*/  FFMA.FTZ R29, R29, R22.reuse, R32 ;  /* 0x000000161d1d7223 */ /* 0x080fe20000010020 */
[----:B------:R-:W-:Y:S02]  /*06f0*/  MOV R33, 0x3e1cf906 ;  /* 0x3e1cf90600217802 */ /* 0x000fe40000000f00 */
[----:B------:R-:W-:Y:S02]  /*0700*/  @!P0 MOV R33, 0x3de718af ;  /* 0x3de718af00218802 */ /* 0x000fe40000000f00 */
        /* <DEDUP_REMOVED lines=8> */
[----:B------:R-:W-:Y:S01]  /*0790*/  @!P2 MOV R35, 0xbec093ac ;  /* 0xbec093ac0023a802 */ /* 0x000fe20000000f00 */
[----:B------:R-:W-:Y:S01]  /*07a0*/  FFMA.FTZ R30, R31, R20, R30 ;  /* 0x000000141f1e7223 */ /* 0x000fe2000001001e */
[----:B------:R-:W-:Y:S02]  /*07b0*/  MOV R31, 0x3f20d842 ;  /* 0x3f20d842001f7802 */ /* 0x000fe40000000f00 */
[----:B------:R-:W-:Y:S01]  /*07c0*/  MOV R32, 0x3f6a937e ;  /* 0x3f6a937e00207802 */ /* 0x000fe20000000f00 */
[----:B------:R-:W-:Y:S01]  /*07d0*/  FFMA.FTZ R35, R28, R27, R35 ;  /* 0x0000001b1c237223 */ /* 0x000fe20000010023 */
[----:B------:R-:W-:-:S02]  /*07e0*/  @!P3 MOV R31, 0x3e0375d3 ;  /* 0x3e0375d3001fb802 */ /* 0x000fc40000000f00 */
[----:B------:R-:W-:Y:S02]  /*07f0*/  @!P4 MOV R32, 0xbec093ac ;  /* 0xbec093ac0020c802 */ /* 0x000fe40000000f00 */
[----:B------:R-:W-:Y:S02]  /*0800*/  MOV R28, 0x3f20d842 ;  /* 0x3f20d842001c7802 */ /* 0x000fe40000000f00 */
[----:B------:R-:W-:Y:S01]  /*0810*/  @!P2 MOV R28, 0x3e0375d3 ;  /* 0x3e0375d3001ca802 */ /* 0x000fe20000000f00 */
[----:B------:R-:W-:Y:S01]  /*0820*/  FFMA.FTZ R30, R30, R20, R31 ;  /* 0x000000141e1e7223 */ /* 0x000fe2000001001f */
[----:B------:R-:W-:Y:S01]  /*0830*/  FFMA.FTZ R29, R29, R22, R32 ;  /* 0x000000161d1d7223 */ /* 0x000fe20000010020 */
[----:B------:R-:W-:Y:S02]  /*0840*/  FSEL R31, -R27, R8, P2 ;  /* 0x000000081b1f7208 */ /* 0x000fe40001000100 */
[----:B------:R-:W-:Y:S01]  /*0850*/  FFMA.FTZ R28, R35, R27, R28 ;  /* 0x0000001b231c7223 */ /* 0x000fe2000001001c */
[----:B------:R-:W-:-:S02]  /*0860*/  MOV R32, 0x3f20d842 ;  /* 0x3f20d84200207802 */ /* 0x000fc40000000f00 */
[----:B------:R-:W-:Y:S01]  /*0870*/  @!P4 MOV R32, 0x3e0375d3 ;  /* 0x3e0375d30020c802 */ /* 0x000fe20000000f00 */
[----:B------:R-:W-:Y:S01]  /*0880*/  FFMA.FTZ R28, R28, R31, R31 ;  /* 0x0000001f1c1c7223 */ /* 0x000fe2000001001f */
[----:B------:R-:W-:-:S03]  /*0890*/  MOV R27, 0x3f6a937e ;  /* 0x3f6a937e001b7802 */ /* 0x000fc60000000f00 */
[----:B------:R-:W-:Y:S01]  /*08a0*/  FFMA.FTZ R32, R29, R22, R32 ;  /* 0x000000161d207223 */ /* 0x000fe20000010020 */
[----:B------:R-:W-:Y:S02]  /*08b0*/  FSEL R29, -R20, R9, P3 ;  /* 0x00000009141d7208 */ /* 0x000fe40001800100 */
[----:B------:R-:W-:Y:S01]  /*08c0*/  @!P0 MOV R27, 0xbec093ac ;  /* 0xbec093ac001b8802 */ /* 0x000fe20000000f00 */
[----:B------:R-:W0:Y:S01]  /*08d0*/  @P2 MUFU.EX2 R20, R28 ;  /* 0x0000001c00142308 */ /* 0x000e220000000800 */
[----:B------:R-:W-:-:S03]  /*08e0*/  FSEL R31, -R22, R11, P4 ;  /* 0x0000000b161f7208 */ /* 0x000fc60002000100 */
[----:B------:R-:W-:Y:S01]  /*08f0*/  FFMA.FTZ R27, R26, R23, R27 ;  /* 0x000000171a1b7223 */ /* 0x000fe2000001001b */
[----:B------:R-:W-:Y:S01]  /*0900*/  MOV R26, 0x3f20d842 ;  /* 0x3f20d842001a7802 */ /* 0x000fe20000000f00 */
[----:B------:R-:W-:Y:S01]  /*0910*/  FFMA.FTZ R29, R30, R29, R29 ;  /* 0x0000001d1e1d7223 */ /* 0x000fe2000001001d */
[----:B------:R-:W-:Y:S01]  /*0920*/  @!P0 MOV R26, 0x3e0375d3 ;  /* 0x3e0375d3001a8802 */ /* 0x000fe20000000f00 */
[----:B------:R-:W-:Y:S01]  /*0930*/  FMUL R30, R16, 0.70710676908493041992 ;  /* 0x3f3504f3101e7820 */ /* 0x000fe20000400000 */
[----:B------:R-:W-:-:S03]  /*0940*/  FFMA.FTZ R31, R32, R31, R31 ;  /* 0x0000001f201f7223 */ /* 0x000fc6000001001f */
[----:B------:R-:W-:Y:S01]  /*0950*/  FFMA.FTZ R26, R27, R23, R26 ;  /* 0x000000171b1a7223 */ /* 0x000fe2000001001a */
[----:B------:R-:W-:Y:S01]  /*0960*/  FADD.FTZ R33, |R30|, -RZ ;  /* 0x800000ff1e217221 */ /* 0x000fe20000010200 */
[----:B------:R-:W-:Y:S01]  /*0970*/  FSEL R27, -R23, R10, P0 ;  /* 0x0000000a171b7208 */ /* 0x000fe20000000100 */
[----:B------:R-:W-:Y:S01]  /*0980*/  @P3 MUFU.EX2 R22, R29 ;  /* 0x0000001d00163308 */ /* 0x000fe20000000800 */
[----:B0-----:R-:W-:Y:S02]  /*0990*/  @P2 FADD R35, -R20, 1 ;  /* 0x3f80000014232421 */ /* 0x001fe40000000100 */
[----:B------:R-:W-:Y:S01]  /*09a0*/  FSETP.GE.AND P1, PT, R33, 1.0029599666595458984, PT ;  /* 0x3f8060fe2100780b */ /* 0x000fe20003f26000 */
[----:B------:R-:W-:-:S04]  /*09b0*/  FFMA.FTZ R32, R26, R27, R27 ;  /* 0x0000001b1a207223 */ /* 0x000fc8000001001b */
[----:B------:R-:W0:Y:S01]  /*09c0*/  @P4 MUFU.EX2 R23, R31 ;  /* 0x0000001f00174308 */ /* 0x000e220000000800 */
[----:B------:R-:W-:-:S07]  /*09d0*/  @P2 LOP3.LUT R28, R35, 0x80000000, R8, 0xf8, !PT ;  /* 0x80000000231c2812 */ /* 0x000fce00078ef808 */
[----:B------:R-:W1:Y:S01]  /*09e0*/  @P0 MUFU.EX2 R8, R32 ;  /* 0x0000002000080308 */ /* 0x000e620000000800 */
[----:B------:R-:W-:Y:S02]  /*09f0*/  MOV R20, 0x3789ca3c ;  /* 0x3789ca3c00147802 */ /* 0x000fe40000000f00 */
[----:B------:R-:W-:Y:S01]  /*0a00*/  MOV R26, 0xb9f560b9 ;  /* 0xb9f560b9001a7802 */ /* 0x000fe20000000f00 */
[----:B------:R-:W-:Y:S01]  /*0a10*/  @!P1 FMUL R33, R30, R30 ;  /* 0x0000001e1e219220 */ /* 0x000fe20000400000 */
[----:B------:R-:W-:Y:S02]  /*0a20*/  @!P1 MOV R20, 0x38b1e96a ;  /* 0x38b1e96a00149802 */ /* 0x000fe40000000f00 */
[----:B------:R-:W-:Y:S01]  /*0a30*/  @!P1 MOV R26, 0xba574d20 ;  /* 0xba574d20001a9802 */ /* 0x000fe20000000f00 */
[----:B0-----:R-:W-:Y:S01]  /*0a40*/  @P4 FADD R34, -R23, 1 ;  /* 0x3f80000017224421 */ /* 0x001fe20000000100 */
[----:B------:R-:W-:Y:S01]  /*0a50*/  @P3 FADD R22, -R22, 1 ;  /* 0x3f80000016163421 */ /* 0x000fe20000000100 */
[----:B------:R-:W-:-:S02]  /*0a60*/  MOV R23, 0x3bac840b ;  /* 0x3bac840b00177802 */ /* 0x000fc40000000f00 */
[----:B------:R-:W-:Y:S01]  /*0a70*/  @!P1 MOV R23, 0x3baad5ea ;  /* 0x3baad5ea00179802 */ /* 0x000fe20000000f00 */
[----:B------:R-:W-:Y:S01]  /*0a80*/  FFMA.FTZ R20, R33, R20, R26 ;  /* 0x0000001421147223 */ /* 0x000fe2000001001a */
[----:B------:R-:W-:Y:S02]  /*0a90*/  @P4 LOP3.LUT R31, R34, 0x80000000, R11, 0xf8, !PT ;  /* 0x80000000221f4812 */ /* 0x000fe400078ef80b */
[----:B------:R-:W-:Y:S01]  /*0aa0*/  @P3 LOP3.LUT R29, R22, 0x80000000, R9, 0xf8, !PT ;  /* 0x80000000161d3812 */ /* 0x000fe200078ef809 */
[----:B-1----:R-:W-:Y:S01]  /*0ab0*/  @P0 FADD R11, -R8, 1 ;  /* 0x3f800000080b0421 */ /* 0x002fe20000000100 */
[-C--:B------:R-:W-:Y:S01]  /*0ac0*/  IMAD.WIDE R8, R25, R24.reuse, c[0x0][0x160] ;  /* 0x0000580019087625 */ /* 0x080fe200078e0218 */
[----:B------:R-:W-:Y:S01]  /*0ad0*/  MOV R22, 0xbd0c8162 ;  /* 0xbd0c816200167802 */ /* 0x000fe20000000f00 */
[----:B------:R-:W-:Y:S01]  /*0ae0*/  FFMA.FTZ R23, R20, R33, R23 ;  /* 0x0000002114177223 */ /* 0x000fe20000010017 */
[----:B------:R-:W-:Y:S01]  /*0af0*/  @!P1 MOV R22, 0xbcdc1be7 ;  /* 0xbcdc1be700169802 */ /* 0x000fe20000000f00 */
[----:B------:R-:W-:Y:S01]  /*0b00*/  IMAD.WIDE R20, R21, R24, c[0x0][0x168] ;  /* 0x00005a0015147625 */ /* 0x000fe200078e0218 */
[----:B------:R-:W-:-:S02]  /*0b10*/  @P0 LOP3.LUT R32, R11, 0x80000000, R10, 0xf8, !PT ;  /* 0x800000000b200812 */ /* 0x000fc400078ef80a */
[----:B------:R-:W2:Y:S01]  /*0b20*/  LDG.E.128 R8, [R8.64] ;  /* 0x0000000408087981 */ /* 0x000ea2000c1e1d00 */
[----:B------:R-:W-:Y:S01]  /*0b30*/  FFMA.FTZ R27, R23, R33, R22 ;  /* 0x00000021171b7223 */ /* 0x000fe20000010016 */
[----:B------:R-:W-:Y:S01]  /*0b40*/  HADD2.F32 R34, -RZ, R13.H0_H0 ;  /* 0x2000000dff227230 */ /* 0x000fe20000004100 */
[----:B------:R-:W-:Y:S01]  /*0b50*/  MOV R26, 0x3e1cf906 ;  /* 0x3e1cf906001a7802 */ /* 0x000fe20000000f00 */
[----:B------:R-:W3:Y:S01]  /*0b60*/  LDG.E.EL.128 R20, [R20.64] ;  /* 0x0000000414147981 */ /* 0x000ee2000c2e1d00 */
[----:B------:R-:W-:Y:S01]  /*0b70*/  HADD2.F32 R13, -RZ, R5.H0_H0 ;  /* 0x20000005ff0d7230 */ /* 0x000fe20000004100 */
[----:B------:R-:W-:Y:S01]  /*0b80*/  @!P1 MOV R26, 0x3de718af ;  /* 0x3de718af001a9802 */ /* 0x000fe20000000f00 */
[----:B------:R-:W-:-:S03]  /*0b90*/  IMAD.WIDE R24, R25, R24, c[0x0][0x170] ;  /* 0x00005c0019187625 */ /* 0x000fc600078e0218 */
[----:B------:R-:W-:Y:S01]  /*0ba0*/  FADD R13, R13, R34 ;  /* 0x000000220d0d7221 */ /* 0x000fe20000000000 */
[----:B------:R-:W-:Y:S02]  /*0bb0*/  FFMA.FTZ R34, R27, R33, R26 ;  /* 0x000000211b227223 */ /* 0x000fe4000001001a */
[----:B------:R-:W4:Y:S01]  /*0bc0*/  LDG.E.128 R24, [R24.64] ;  /* 0x0000000418187981 */ /* 0x000f22000c1e1d00 */
[----:B------:R-:W-:Y:S02]  /*0bd0*/  MOV R5, 0x3f6a937e ;  /* 0x3f6a937e00057802 */ /* 0x000fe40000000f00 */
[----:B------:R-:W-:-:S05]  /*0be0*/  @!P1 MOV R5, 0xbec093ac ;  /* 0xbec093ac00059802 */ /* 0x000fca0000000f00 */
[----:B------:R-:W-:Y:S01]  /*0bf0*/  FFMA.FTZ R5, R34, R33, R5 ;  /* 0x0000002122057223 */ /* 0x000fe20000010005 */
[----:B------:R-:W-:Y:S02]  /*0c00*/  MOV R34, 0x3f20d842 ;  /* 0x3f20d84200227802 */ /* 0x000fe40000000f00 */
[----:B------:R-:W-:-:S05]  /*0c10*/  @!P1 MOV R34, 0x3e0375d3 ;  /* 0x3e0375d300229802 */ /* 0x000fca0000000f00 */
[----:B------:R-:W-:Y:S01]  /*0c20*/  FFMA.FTZ R5, R5, R33, R34 ;  /* 0x0000002105057223 */ /* 0x000fe20000010022 */
[----:B------:R-:W-:-:S05]  /*0c30*/  FSEL R34, -R33, R30, P1 ;  /* 0x0000001e21227208 */ /* 0x000fca0000800100 */
[----:B------:R-:W-:-:S04]  /*0c40*/  FFMA.FTZ R5, R5, R34, R34 ;  /* 0x0000002205057223 */ /* 0x000fc80000010022 */
[----:B------:R-:W0:Y:S01]  /*0c50*/  @P1 MUFU.EX2 R33, R5 ;  /* 0x0000000500211308 */ /* 0x000e220000000800 */
[----:B------:R-:W-:Y:S02]  /*0c60*/  HADD2.F32 R35, -RZ, R14.H0_H0 ;  /* 0x2000000eff237230 */ /* 0x000fe40000004100 */
[----:B------:R-:W-:Y:S02]  /*0c70*/  HADD2.F32 R14, -RZ, R6.H0_H0 ;  /* 0x20000006ff0e7230 */ /* 0x000fe40000004100 */
[----:B------:R-:W-:-:S03]  /*0c80*/  HADD2.F32 R6, -RZ, R17.H0_H0 ;  /* 0x20000011ff067230 */ /* 0x000fc60000004100 */
[----:B------:R-:W-:Y:S02]  /*0c90*/  FADD R34, R14, R35 ;  /* 0x000000230e227221 */ /* 0x000fe40000000000 */
[----:B------:R-:W-:Y:S01]  /*0ca0*/  FFMA R6, R6, 0.125, R13 ;  /* 0x3e00000006067823 */ /* 0x000fe2000000000d */
[----:B------:R-:W-:-:S03]  /*0cb0*/  HADD2.F32 R13, -RZ, R18.H0_H0 ;  /* 0x20000012ff0d7230 */ /* 0x000fc60000004100 */
[----:B------:R-:W-:Y:S01]  /*0cc0*/  FMUL R14, R6, 0.70710676908493041992 ;  /* 0x3f3504f3060e7820 */ /* 0x000fe20000400000 */
[----:B0-----:R-:W-:Y:S01]  /*0cd0*/  @P1 FADD R33, -R33, 1 ;  /* 0x3f80000021211421 */ /* 0x001fe20000000100 */
[----:B------:R-:W-:-:S04]  /*0ce0*/  FFMA R13, R13, 0.125, R34 ;  /* 0x3e0000000d0d7823 */ /* 0x000fc80000000022 */
[----:B------:R-:W-:Y:S01]  /*0cf0*/  @P1 LOP3.LUT R5, R33, 0x80000000, R30, 0xf8, !PT ;  /* 0x8000000021051812 */ /* 0x000fe200078ef81e */
[----:B------:R-:W-:Y:S01]  /*0d00*/  FADD.FTZ R33, |R14|, -RZ ;  /* 0x800000ff0e217221 */ /* 0x000fe20000010200 */
[----:B------:R-:W-:Y:S01]  /*0d10*/  FMUL R17, R13, 0.70710676908493041992 ;  /* 0x3f3504f30d117820 */ /* 0x000fe20000400000 */
[----:B------:R-:W-:-:S03]  /*0d20*/  HADD2.F32 R7, -RZ, R7.H0_H0 ;  /* 0x20000007ff077230 */ /* 0x000fc60000004100 */
[----:B------:R-:W-:Y:S01]  /*0d30*/  FADD.FTZ R18, |R17|, -RZ ;  /* 0x800000ff11127221 */ /* 0x000fe20000010200 */
[----:B------:R-:W-:Y:S01]  /*0d40*/  FSETP.GE.AND P0, PT, R33, 1.0029599666595458984, PT ;  /* 0x3f8060fe2100780b */ /* 0x000fe20003f06000 */
[----:B------:R-:W-:-:S03]  /*0d50*/  HADD2.F32 R30, -RZ, R15.H0_H0 ;  /* 0x2000000fff1e7230 */ /* 0x000fc60000004100 */
[----:B------:R-:W-:Y:S01]  /*0d60*/  FSETP.GE.AND P1, PT, R18, 1.0029599666595458984, PT ;  /* 0x3f8060fe1200780b */ /* 0x000fe20003f26000 */
[----:B------:R-:W-:Y:S01]  /*0d70*/  HADD2.F32 R34, -RZ, R19.H0_H0 ;  /* 0x20000013ff227230 */ /* 0x000fe20000004100 */
[----:B------:R-:W-:Y:S01]  /*0d80*/  FADD R7, R7, R30 ;  /* 0x0000001e07077221 */ /* 0x000fe20000000000 */
[----:B------:R-:W-:-:S03]  /*0d90*/  MOV R30, 0x3789ca3c ;  /* 0x3789ca3c001e7802 */ /* 0x000fc60000000f00 */
[----:B------:R-:W-:Y:S01]  /*0da0*/  FFMA R7, R34, 0.125, R7 ;  /* 0x3e00000022077823 */ /* 0x000fe20000000007 */
[----:B------:R-:W-:Y:S02]  /*0db0*/  MOV R34, 0xb9f560b9 ;  /* 0xb9f560b900227802 */ /* 0x000fe40000000f00 */
[----:B------:R-:W-:Y:S01]  /*0dc0*/  @!P0 MOV R30, 0x38b1e96a ;  /* 0x38b1e96a001e8802 */ /* 0x000fe20000000f00 */
[----:B------:R-:W-:Y:S01]  /*0dd0*/  @!P0 FMUL R33, R14, R14 ;  /* 0x0000000e0e218220 */ /* 0x000fe20000400000 */
[----:B------:R-:W-:Y:S02]  /*0de0*/  @!P0 MOV R34, 0xba574d20 ;  /* 0xba574d2000228802 */ /* 0x000fe40000000f00 */
[----:B------:R-:W-:Y:S02]  /*0df0*/  MOV R19, 0x3789ca3c ;  /* 0x3789ca3c00137802 */ /* 0x000fe40000000f00 */
[----:B------:R-:W-:Y:S01]  /*0e00*/  MOV R35, 0xb9f560b9 ;  /* 0xb9f560b900237802 */ /* 0x000fe20000000f00 */
[----:B------:R-:W-:Y:S01]  /*0e10*/  @!P1 FMUL R18, R17, R17 ;  /* 0x0000001111129220 */ /* 0x000fe20000400000 */
[----:B------:R-:W-:Y:S01]  /*0e20*/  @!P1 MOV R19, 0x38b1e96a ;  /* 0x38b1e96a00139802 */ /* 0x000fe20000000f00 */
[----:B------:R-:W-:Y:S01]  /*0e30*/  FFMA.FTZ R15, R33, R30, R34 ;  /* 0x0000001e210f7223 */ /* 0x000fe20000010022 */
[----:B------:R-:W-:-:S02]  /*0e40*/  @!P1 MOV R35, 0xba574d20 ;  /* 0xba574d2000239802 */ /* 0x000fc40000000f00 */
[----:B------:R-:W-:Y:S02]  /*0e50*/  MOV R30, 0x3bac840b ;  /* 0x3bac840b001e7802 */ /* 0x000fe40000000f00 */
[----:B------:R-:W-:Y:S01]  /*0e60*/  @!P0 MOV R30, 0x3baad5ea ;  /* 0x3baad5ea001e8802 */ /* 0x000fe20000000f00 */
[----:B------:R-:W-:Y:S01]  /*0e70*/  FFMA.FTZ R34, R18, R19, R35 ;  /* 0x0000001312227223 */ /* 0x000fe20000010023 */
[----:B------:R-:W-:Y:S02]  /*0e80*/  MOV R19, 0x3bac840b ;  /* 0x3bac840b00137802 */ /* 0x000fe40000000f00 */
[----:B------:R-:W-:Y:S01]  /*0e90*/  @!P1 MOV R19, 0x3baad5ea ;  /* 0x3baad5ea00139802 */ /* 0x000fe20000000f00 */
[----:B------:R-:W-:Y:S01]  /*0ea0*/  FFMA.FTZ R15, R15, R33, R30 ;  /* 0x000000210f0f7223 */ /* 0x000fe2000001001e */
[----:B------:R-:W-:Y:S02]  /*0eb0*/  MOV R30, 0xbd0c8162 ;  /* 0xbd0c8162001e7802 */ /* 0x000fe40000000f00 */
        /* <DEDUP_REMOVED lines=22> */
[----:B------:R-:W-:Y:S01]  /*1020*/  FFMA.FTZ R15, R15, R33, R30 ;  /* 0x000000210f0f7223 */ /* 0x000fe2000001001e */
[----:B------:R-:W-:-:S03]  /*1030*/  FMUL R30, R7, 0.70710676908493041992 ;  /* 0x3f3504f3071e7820 */ /* 0x000fc60000400000 */
[----:B------:R-:W-:Y:S01]  /*1040*/  FFMA.FTZ R34, R34, R18, R19 ;  /* 0x0000001222227223 */ /* 0x000fe20000010013 */
[----:B------:R-:W-:-:S05]  /*1050*/  FADD.FTZ R19, |R30|, -RZ ;  /* 0x800000ff1e137221 */ /* 0x000fca0000010200 */
[----:B------:R-:W-:Y:S02]  /*1060*/  FSETP.GE.AND P2, PT, R19, 1.0029599666595458984, PT ;  /* 0x3f8060fe1300780b */ /* 0x000fe40003f46000 */
[----:B------:R-:W-:Y:S02]  /*1070*/  FSEL R36, -R33, R14, P0 ;  /* 0x0000000e21247208 */ /* 0x000fe40000000100 */
[----:B------:R-:W-:-:S03]  /*1080*/  MOV R33, 0xb9f560b9 ;  /* 0xb9f560b900217802 */ /* 0x000fc60000000f00 */
[----:B------:R-:W-:Y:S01]  /*1090*/  FFMA.FTZ R15, R15, R36, R36 ;  /* 0x000000240f0f7223 */ /* 0x000fe20000010024 */
[----:B------:R-:W-:-:S05]  /*10a0*/  MOV R36, 0x3789ca3c ;  /* 0x3789ca3c00247802 */ /* 0x000fca0000000f00 */
[----:B------:R-:W-:Y:S01]  /*10b0*/  @!P2 MOV R36, 0x38b1e96a ;  /* 0x38b1e96a0024a802 */ /* 0x000fe20000000f00 */
[----:B------:R-:W-:Y:S01]  /*10c0*/  @!P2 FMUL R19, R30, R30 ;  /* 0x0000001e1e13a220 */ /* 0x000fe20000400000 */
[----:B------:R-:W-:-:S05]  /*10d0*/  @!P2 MOV R33, 0xba574d20 ;  /* 0xba574d200021a802 */ /* 0x000fca0000000f00 */
[----:B------:R-:W-:Y:S01]  /*10e0*/  FFMA.FTZ R33, R19, R36, R33 ;  /* 0x0000002413217223 */ /* 0x000fe20000010021 */
[----:B------:R-:W-:Y:S02]  /*10f0*/  MOV R36, 0x3bac840b ;  /* 0x3bac840b00247802 */ /* 0x000fe40000000f00 */
        /* <DEDUP_REMOVED lines=8> */
[----:B------:R-:W-:Y:S02]  /*1180*/  FSEL R33, -R18, R17, P1 ;  /* 0x0000001112217208 */ /* 0x000fe40000800100 */
[----:B------:R-:W-:-:S03]  /*1190*/  MOV R36, 0x3f6a937e ;  /* 0x3f6a937e00247802 */ /* 0x000fc60000000f00 */
[----:B------:R-:W-:Y:S02]  /*11a0*/  FFMA.FTZ R18, R34, R33, R33 ;  /* 0x0000002122127223 */ /* 0x000fe40000010021 */
[----:B------:R-:W0:Y:S01]  /*11b0*/  @P0 MUFU.EX2 R33, R15 ;  /* 0x0000000f00210308 */ /* 0x000e220000000800 */
[----:B------:R-:W-:Y:S02]  /*11c0*/  @!P2 MOV R36, 0xbec093ac ;  /* 0xbec093ac0024a802 */ /* 0x000fe40000000f00 */
[----:B------:R-:W-:Y:S02]  /*11d0*/  MOV R34, 0x3f20d842 ;  /* 0x3f20d84200227802 */ /* 0x000fe40000000f00 */
[----:B------:R-:W-:Y:S01]  /*11e0*/  @!P2 MOV R34, 0x3e0375d3 ;  /* 0x3e0375d30022a802 */ /* 0x000fe20000000f00 */
[----:B------:R-:W-:-:S04]  /*11f0*/  FFMA.FTZ R35, R35, R19, R36 ;  /* 0x0000001323237223 */ /* 0x000fc80000010024 */
[----:B------:R-:W-:Y:S01]  /*1200*/  FFMA.FTZ R34, R35, R19, R34 ;  /* 0x0000001323227223 */ /* 0x000fe20000010022 */
[----:B------:R-:W-:Y:S01]  /*1210*/  FSEL R19, -R19, R30, P2 ;  /* 0x0000001e13137208 */ /* 0x000fe20001000100 */
[----:B0-----:R-:W-:-:S04]  /*1220*/  @P0 FADD R33, -R33, 1 ;  /* 0x3f80000021210421 */ /* 0x001fc80000000100 */
[----:B------:R-:W-:Y:S02]  /*1230*/  FFMA.FTZ R19, R34, R19, R19 ;  /* 0x0000001322137223 */ /* 0x000fe40000010013 */
[----:B------:R-:W0:Y:S01]  /*1240*/  @P1 MUFU.EX2 R34, R18 ;  /* 0x0000001200221308 */ /* 0x000e220000000800 */
[----:B------:R-:W-:-:S07]  /*1250*/  @P0 LOP3.LUT R15, R33, 0x80000000, R14, 0xf8, !PT ;  /* 0x80000000210f0812 */ /* 0x000fce00078ef80e */
[----:B------:R-:W1:Y:S01]  /*1260*/  @P2 MUFU.EX2 R14, R19 ;  /* 0x00000013000e2308 */ /* 0x000e620000000800 */
[----:B------:R-:W-:Y:S01]  /*1270*/  FMUL R2, R2, 0.5 ;  /* 0x3f00000002027820 */ /* 0x000fe20000400000 */
[----:B------:R-:W-:Y:S01]  /*1280*/  FMUL R12, R12, 0.5 ;  /* 0x3f0000000c0c7820 */ /* 0x000fe20000400000 */
[----:B------:R-:W-:Y:S01]  /*1290*/  FADD R29, R29, 1 ;  /* 0x3f8000001d1d7421 */ /* 0x000fe20000000000 */
[----:B0-----:R-:W-:-:S05]  /*12a0*/  @P1 FADD R34, -R34, 1 ;  /* 0x3f80000022221421 */ /* 0x001fca0000000100 */
[----:B------:R-:W-:Y:S01]  /*12b0*/  @P1 LOP3.LUT R18, R34, 0x80000000, R17, 0xf8, !PT ;  /* 0x8000000022121812 */ /* 0x000fe200078ef811 */
[----:B-1----:R-:W-:Y:S01]  /*12c0*/  @P2 FADD R33, -R14, 1 ;  /* 0x3f8000000e212421 */ /* 0x002fe20000000100 */
[----:B------:R-:W-:Y:S01]  /*12d0*/  FMUL R14, R3, 0.5 ;  /* 0x3f000000030e7820 */ /* 0x000fe20000400000 */
[----:B------:R-:W-:Y:S01]  /*12e0*/  FADD R3, R28, 1 ;  /* 0x3f8000001c037421 */ /* 0x000fe20000000000 */
[----:B------:R-:W-:-:S03]  /*12f0*/  FADD R17, R32, 1 ;  /* 0x3f80000020117421 */ /* 0x000fc60000000000 */
[----:B------:R-:W-:Y:S01]  /*1300*/  FMUL R3, R2, R3 ;  /* 0x0000000302037220 */ /* 0x000fe20000400000 */
[----:B------:R-:W-:Y:S01]  /*1310*/  FMUL R2, R12, R29 ;  /* 0x0000001d0c027220 */ /* 0x000fe20000400000 */
[----:B------:R-:W-:Y:S01]  /*1320*/  FMUL R12, R14, R17 ;  /* 0x000000110e0c7220 */ /* 0x000fe20000400000 */
[----:B------:R-:W-:Y:S01]  /*1330*/  @P2 LOP3.LUT R19, R33, 0x80000000, R30, 0xf8, !PT ;  /* 0x8000000021132812 */ /* 0x000fe200078ef81e */
[----:B------:R-:W-:Y:S01]  /*1340*/  FMUL R14, R13, 0.5 ;  /* 0x3f0000000d0e7820 */ /* 0x000fe20000400000 */
[----:B------:R-:W-:Y:S01]  /*1350*/  FMUL R13, R7, 0.5 ;  /* 0x3f000000070d7820 */ /* 0x000fe20000400000 */
[----:B------:R-:W-:Y:S01]  /*1360*/  FADD R7, R18, 1 ;  /* 0x3f80000012077421 */ /* 0x000fe20000000000 */
[----:B------:R-:W-:Y:S01]  /*1370*/  FMUL R16, R16, 0.5 ;  /* 0x3f00000010107820 */ /* 0x000fe20000400000 */
[----:B------:R-:W-:Y:S01]  /*1380*/  FADD R5, R5, 1 ;  /* 0x3f80000005057421 */ /* 0x000fe20000000000 */
[----:B------:R-:W-:Y:S01]  /*1390*/  FMUL R6, R6, 0.5 ;  /* 0x3f00000006067820 */ /* 0x000fe20000400000 */
[----:B------:R-:W-:Y:S01]  /*13a0*/  FADD R15, R15, 1 ;  /* 0x3f8000000f0f7421 */ /* 0x000fe20000000000 */
[----:B------:R-:W-:Y:S01]  /*13b0*/  FADD R18, R19, 1 ;  /* 0x3f80000013127421 */ /* 0x000fe20000000000 */
[----:B------:R-:W-:Y:S01]  /*13c0*/  FMUL R7, R14, R7 ;  /* 0x000000070e077220 */ /* 0x000fe20000400000 */
[----:B------:R-:W-:Y:S01]  /*13d0*/  FMUL R4, R4, 0.5 ;  /* 0x3f00000004047820 */ /* 0x000fe20000400000 */
[----:B------:R-:W-:Y:S01]  /*13e0*/  FADD R31, R31, 1 ;  /* 0x3f8000001f1f7421 */ /* 0x000fe20000000000 */
[----:B------:R-:W-:Y:S01]  /*13f0*/  FMUL R5, R16, R5 ;  /* 0x0000000510057220 */ /* 0x000fe20000400000 */
[----:B------:R-:W-:Y:S01]  /*1400*/  FMUL R6, R6, R15 ;  /* 0x0000000f06067220 */ /* 0x000fe20000400000 */
[----:B------:R-:W-:Y:S01]  /*1410*/  FMUL R13, R13, R18 ;  /* 0x000000120d0d7220 */ /* 0x000fe20000400000 */
[----:B------:R-:W-:Y:S01]  /*1420*/  FMUL R4, R4, R31 ;  /* 0x0000001f04047220 */ /* 0x000fe20000400000 */
[----:B--2---:R-:W-:-:S02]  /*1430*/  HADD2.F32 R14, -RZ, R9.H1_H1 ;  /* 0x30000009ff0e7230 */ /* 0x004fc40000004100 */
[----:B------:R-:W-:Y:S02]  /*1440*/  HADD2.F32 R19, -RZ, R9.H0_H0 ;  /* 0x20000009ff137230 */ /* 0x000fe40000004100 */
[--C-:B------:R-:W-:Y:S02]  /*1450*/  HADD2.F32 R9, -RZ, R10.reuse.H1_H1 ;  /* 0x3000000aff097230 */ /* 0x100fe40000004100 */
[----:B------:R-:W-:Y:S02]  /*1460*/  HADD2.F32 R16, -RZ, R10.H0_H0 ;  /* 0x2000000aff107230 */ /* 0x000fe40000004100 */
[----:B------:R-:W-:Y:S02]  /*1470*/  HADD2.F32 R17, -RZ, R8.H0_H0 ;  /* 0x20000008ff117230 */ /* 0x000fe40000004100 */
[----:B---3--:R-:W-:Y:S02]  /*1480*/  HADD2.F32 R10, -RZ, R20.H0_H0 ;  /* 0x20000014ff0a7230 */ /* 0x008fe40000004100 */
[----:B------:R-:W-:-:S02]  /*1490*/  HADD2.F32 R15, -RZ, R8.H1_H1 ;  /* 0x30000008ff0f7230 */ /* 0x000fc40000004100 */
[----:B------:R-:W-:Y:S02]  /*14a0*/  HADD2.F32 R18, -RZ, R20.H1_H1 ;  /* 0x30000014ff127230 */ /* 0x000fe40000004100 */
[----:B------:R-:W-:Y:S02]  /*14b0*/  HADD2.F32 R20, -RZ, R21.H0_H0 ;  /* 0x20000015ff147230 */ /* 0x000fe40000004100 */
[--C-:B------:R-:W-:Y:S02]  /*14c0*/  HADD2.F32 R28, -RZ, R22.reuse.H1_H1 ;  /* 0x30000016ff1c7230 */ /* 0x100fe40000004100 */
[----:B------:R-:W-:Y:S02]  /*14d0*/  HADD2.F32 R8, -RZ, R11.H1_H1 ;  /* 0x3000000bff087230 */ /* 0x000fe40000004100 */
[----:B------:R-:W-:Y:S01]  /*14e0*/  HADD2.F32 R31, -RZ, R23.H1_H1 ;  /* 0x30000017ff1f7230 */ /* 0x000fe20000004100 */
[----:B------:R-:W-:Y:S01]  /*14f0*/  FADD R10, R17, R10 ;  /* 0x0000000a110a7221 */ /* 0x000fe20000000000 */
[----:B------:R-:W-:Y:S01]  /*1500*/  HADD2.F32 R29, -RZ, R21.H1_H1 ;  /* 0x30000015ff1d7230 */ /* 0x000fe20000004100 */
[----:B------:R-:W-:Y:S01]  /*1510*/  FADD R17, R15, R18 ;  /* 0x000000120f117221 */ /* 0x000fe20000000000 */
[----:B------:R-:W-:Y:S01]  /*1520*/  HADD2.F32 R21, -RZ, R22.H0_H0 ;  /* 0x20000016ff157230 */ /* 0x000fe20000004100 */
[----:B------:R-:W-:Y:S01]  /*1530*/  FADD R15, R19, R20 ;  /* 0x00000014130f7221 */ /* 0x000fe20000000000 */
[----:B------:R-:W-:Y:S01]  /*1540*/  FADD R28, R9, R28 ;  /* 0x0000001c091c7221 */ /* 0x000fe20000000000 */
[----:B------:R-:W-:Y:S01]  /*1550*/  HADD2.F32 R11, -RZ, R11.H0_H0 ;  /* 0x2000000bff0b7230 */ /* 0x000fe20000004100 */
[----:B------:R-:W-:Y:S01]  /*1560*/  FADD R31, R8, R31 ;  /* 0x0000001f081f7221 */ /* 0x000fe20000000000 */
[----:B------:R-:W-:-:S02]  /*1570*/  HADD2.F32 R22, -RZ, R23.H0_H0 ;  /* 0x20000017ff167230 */ /* 0x000fc40000004100 */
[--C-:B----4-:R-:W-:Y:S02]  /*1580*/  HADD2.F32 R9, -RZ, R24.reuse.H0_H0 ;  /* 0x20000018ff097230 */ /* 0x110fe40000004100 */
[----:B------:R-:W-:Y:S01]  /*1590*/  HADD2.F32 R20, -RZ, R27.H1_H1 ;  /* 0x3000001bff147230 */ /* 0x000fe20000004100 */
[----:B------:R-:W-:Y:S01]  /*15a0*/  FADD R16, R16, R21 ;  /* 0x0000001510107221 */ /* 0x000fe20000000000 */
[----:B------:R-:W-:Y:S02]  /*15b0*/  HADD2.F32 R24, -RZ, R24.H1_H1 ;  /* 0x30000018ff187230 */ /* 0x000fe40000004100 */
[--C-:B------:R-:W-:Y:S01]  /*15c0*/  HADD2.F32 R8, -RZ, R25.reuse.H0_H0 ;  /* 0x20000019ff087230 */ /* 0x100fe20000004100 */
[----:B------:R-:W-:Y:S01]  /*15d0*/  FADD R14, R14, R29 ;  /* 0x0000001d0e0e7221 */ /* 0x000fe20000000000 */
[----:B------:R-:W-:Y:S02]  /*15e0*/  HADD2.F32 R25, -RZ, R25.H1_H1 ;  /* 0x30000019ff197230 */ /* 0x000fe40000004100 */
[----:B------:R-:W-:-:S02]  /*15f0*/  HADD2.F32 R19, -RZ, R26.H0_H0 ;  /* 0x2000001aff137230 */ /* 0x000fc40000004100 */
[----:B------:R-:W-:Y:S01]  /*1600*/  HADD2.F32 R21, -RZ, R26.H1_H1 ;  /* 0x3000001aff157230 */ /* 0x000fe20000004100 */
[----:B------:R-:W-:Y:S01]  /*1610*/  FADD R11, R11, R22 ;  /* 0x000000160b0b7221 */ /* 0x000fe20000000000 */
[----:B------:R-:W-:Y:S01]  /*1620*/  HADD2.F32 R18, -RZ, R27.H0_H0 ;  /* 0x2000001bff127230 */ /* 0x000fe20000004100 */
[----:B------:R-:W-:Y:S01]  /*1630*/  FFMA R31, R20, 0.125, R31 ;  /* 0x3e000000141f7823 */ /* 0x000fe2000000001f */
[----:B------:R-:W-:Y:S01]  /*1640*/  FFMA R24, R24, 0.125, R17 ;  /* 0x3e00000018187823 */ /* 0x000fe20000000011 */
[----:B------:R-:W-:Y:S01]  /*1650*/  FFMA R9, R9, 0.125, R10 ;  /* 0x3e00000009097823 */ /* 0x000fe2000000000a */
[----:B------:R-:W-:Y:S01]  /*1660*/  FFMA R14, R25, 0.125, R14 ;  /* 0x3e000000190e7823 */ /* 0x000fe2000000000e */
[----:B------:R-:W-:Y:S01]  /*1670*/  FFMA R15, R8, 0.125, R15 ;  /* 0x3e000000080f7823 */ /* 0x000fe2000000000f */
[----:B------:R-:W-:Y:S01]  /*1680*/  FFMA R21, R21, 0.125, R28 ;  /* 0x3e00000015157823 */ /* 0x000fe2000000001c */
[----:B------:R-:W-:Y:S01]  /*1690*/  FFMA R16, R19, 0.125, R16 ;  /* 0x3e00000013107823 */ /* 0x000fe20000000010 */
[----:B------:R-:W-:Y:S01]  /*16a0*/  FFMA R18, R18, 0.125, R11 ;  /* 0x3e00000012127823 */ /* 0x000fe2000000000b */
[----:B------:R-:W-:Y:S01]  /*16b0*/  FMUL R8, R31, R4 ;  /* 0x000000041f087220 */ /* 0x000fe20000400000 */
[----:B------:R-:W-:Y:S01]  /*16c0*/  FMUL R4, R9, R12 ;  /* 0x0000000c09047220 */ /* 0x000fe20000400000 */
[----:B------:R-:W-:Y:S01]  /*16d0*/  FMUL R5, R24, R5 ;  /* 0x0000000518057220 */ /* 0x000fe20000400000 */
[----:B------:R-:W-:Y:S01]  /*16e0*/  FMUL R3, R14, R3 ;  /* 0x000000030e037220 */ /* 0x000fe20000400000 */
[----:B------:R-:W-:Y:S01]  /*16f0*/  FMUL R6, R15, R6 ;  /* 0x000000060f067220 */ /* 0x000fe20000400000 */
[----:B------:R-:W-:Y:S01]  /*1700*/  FMUL R2, R21, R2 ;  /* 0x0000000215027220 */ /* 0x000fe20000400000 */
[----:B------:R-:W-:Y:S01]  /*1710*/  FMUL R7, R16, R7 ;  /* 0x0000000710077220 */ /* 0x000fe20000400000 */
[----:B------:R-:W-:Y:S01]  /*1720*/  FMUL R13, R18, R13 ;  /* 0x0000000d120d7220 */ /* 0x000fe20000400000 */
[----:B------:R-:W-:-:S02]  /*1730*/  MOV R9, 0x2 ;  /* 0x0000000200097802 */ /* 0x000fc40000000f00 */
[----:B------:R-:W-:Y:S02]  /*1740*/  F2FP.F16.F32.PACK_AB R4, R5, R4 ;  /* 0x000000040504723e */ /* 0x000fe400000000ff */
[----:B------:R-:W-:Y:S02]  /*1750*/  F2FP.F16.F32.PACK_AB R5, R3, R6 ;  /* 0x000000060305723e */ /* 0x000fe400000000ff */
[----:B------:R-:W-:Y:S01]  /*1760*/  F2FP.F16.F32.PACK_AB R6, R2, R7 ;  /* 0x000000070206723e */ /* 0x000fe200000000ff */
[----:B------:R-:W-:Y:S01]  /*1770*/  IMAD.WIDE R2, R0, R9, c[0x0][0x178] ;  /* 0x00005e0000027625 */ /* 0x000fe200078e0209 */
[----:B------:R-:W-:-:S05]  /*1780*/  F2FP.F16.F32.PACK_AB R7, R8, R13 ;  /* 0x0000000d0807723e */ /* 0x000fca00000000ff */
[----:B------:R-:W-:Y:S01]  /*1790*/  STG.E.128 [R2.64], R4 ;  /* 0x0000000402007986 */ /* 0x000fe2000c101d04 */
[----:B------:R-:W-:Y:S05]  /*17a0*/  EXIT ;  /* 0x000000000000794d */ /* 0x000fea0003800000 */
.L_x_0:
[----:B------:R-:W-:-:S00]  /*17b0*/  BRA `(.L_x_0) ;  /* 0xfffffff000007947 */ /* 0x000fc0000383ffff */
[----:B------:R-:W-:-:S00]  /*17c0*/  NOP ;  /* 0x0000000000007918 */ /* 0x000fc00000000000 */
        /* <DEDUP_REMOVED lines=11> */
.L_x_1:


//--------------------- .nv.global.init           --------------------------
	.section	.nv.global.init,"aw",@progbits
.nv.global.init:
	.type		_$_str,@object
	.size		_$_str,(.L_0 - _$_str)
_$_str:
        /*0000*/ 	.byte	0x5f, 0x5f, 0x43, 0x55, 0x44, 0x41, 0x5f, 0x46, 0x54, 0x5a, 0x00
.L_0:
